//
// Generated by LLVM NVPTX Back-End
//

.version 8.4
.target sm_89
.address_size 64

	// .globl	softmax_kernel          // -- Begin function softmax_kernel
.extern .shared .align 16 .b8 global_smem[];
                                        // @softmax_kernel
.visible .entry softmax_kernel(
	.param .u64 .ptr .global .align 1 softmax_kernel_param_0,
	.param .u64 .ptr .global .align 1 softmax_kernel_param_1,
	.param .u32 softmax_kernel_param_2,
	.param .u32 softmax_kernel_param_3,
	.param .u32 softmax_kernel_param_4,
	.param .u32 softmax_kernel_param_5
)
.reqntid 256, 1, 1
{
	.reg .pred 	%p<31>;
	.reg .b32 	%r<132>;
	.reg .f32 	%f<62>;
	.reg .b64 	%rd<24>;
	.loc	1 34 0                          // triton_fused_softmax.py:34:0
$L__func_begin0:
	.loc	1 34 0                          // triton_fused_softmax.py:34:0

// %bb.0:
	ld.param.u32 	%r30, [softmax_kernel_param_5];
	ld.param.u32 	%r29, [softmax_kernel_param_4];
	ld.param.u32 	%r27, [softmax_kernel_param_2];
	ld.param.u64 	%rd3, [softmax_kernel_param_1];
$L__tmp0:
	.loc	1 42 30                         // triton_fused_softmax.py:42:30
	// begin inline asm
	mov.u32 %r131, %ctaid.x;
	// end inline asm
	.loc	1 49 35                         // triton_fused_softmax.py:49:35
	mov.u32 	%r3, %tid.x;
	and.b32  	%r41, %r3, 255;
	or.b32  	%r4, %r41, 256;
	or.b32  	%r5, %r41, 512;
	or.b32  	%r6, %r41, 768;
	.loc	1 52 29                         // triton_fused_softmax.py:52:29
	setp.lt.s32 	%p6, %r41, %r30;
	setp.lt.s32 	%p7, %r4, %r30;
	setp.lt.s32 	%p8, %r5, %r30;
	setp.lt.s32 	%p9, %r6, %r30;
	.loc	1 44 57                         // triton_fused_softmax.py:44:57
	setp.ge.s32 	%p10, %r131, %r29;
	setp.lt.s32 	%p11, %r131, %r29;
	.loc	1 46 46                         // triton_fused_softmax.py:46:46
	mul.lo.s32 	%r42, %r131, %r27;
	.loc	1 46 36                         // triton_fused_softmax.py:46:36
	mul.wide.s32 	%rd8, %r42, 4;
	add.s64 	%rd9, %rd3, %rd8;
	.loc	1 50 37                         // triton_fused_softmax.py:50:37
	mul.wide.u32 	%rd10, %r41, 4;
	add.s64 	%rd4, %rd9, %rd10;
	add.s64 	%rd5, %rd4, 1024;
	add.s64 	%rd6, %rd4, 2048;
	add.s64 	%rd7, %rd4, 3072;
	.loc	1 53 22                         // triton_fused_softmax.py:53:22
	shl.b32 	%r43, %r41, 2;
	mov.u32 	%r44, global_smem;
	add.s32 	%r82, %r44, %r43;
	add.s32 	%r84, %r82, 1024;
	add.s32 	%r86, %r82, 2048;
	add.s32 	%r88, %r82, 3072;
	selp.b32 	%r45, 4, 0, %p11;
	selp.b32 	%r34, %r45, 0, %p6;
	mov.pred 	%p2, -1;
	// begin inline asm
	@%p2 cp.async.ca.shared.global [ %r82 + 0 ], [ %rd4 + 0 ], 0x4, %r34;
	// end inline asm
	selp.b32 	%r36, %r45, 0, %p7;
	// begin inline asm
	@%p2 cp.async.ca.shared.global [ %r84 + 0 ], [ %rd5 + 0 ], 0x4, %r36;
	// end inline asm
	selp.b32 	%r38, %r45, 0, %p8;
	// begin inline asm
	@%p2 cp.async.ca.shared.global [ %r86 + 0 ], [ %rd6 + 0 ], 0x4, %r38;
	// end inline asm
	selp.b32 	%r40, %r45, 0, %p9;
	// begin inline asm
	@%p2 cp.async.ca.shared.global [ %r88 + 0 ], [ %rd7 + 0 ], 0x4, %r40;
	// end inline asm
	// begin inline asm
	cp.async.commit_group ;
	// end inline asm
	.loc	1 44 57                         // triton_fused_softmax.py:44:57
	@%p10 bra 	$L__BB0_3;
// %bb.1:                               // %.lr.ph
	.loc	1 0 57                          // triton_fused_softmax.py:0:57
	ld.param.u32 	%r28, [softmax_kernel_param_3];
	ld.param.u64 	%rd2, [softmax_kernel_param_0];
	// begin inline asm
	mov.u32 %r32, %nctaid.x;
	// end inline asm
	cvt.u64.u32 	%rd1, %r41;
	.loc	1 49 35                         // triton_fused_softmax.py:49:35
	and.b32  	%r11, %r3, 31;
	sub.s32 	%r12, %r29, %r32;
	add.s32 	%r48, %r44, 4096;
	shr.u32 	%r49, %r3, 3;
	and.b32  	%r50, %r49, 28;
	add.s32 	%r54, %r48, %r50;
	setp.lt.s32 	%p15, %r3, 8;
	shl.b32 	%r51, %r3, 2;
	add.s32 	%r57, %r48, %r51;
	and.b32  	%r52, %r3, 7;
	setp.eq.s32 	%p13, %r52, 0;
	and.pred  	%p16, %p15, %p13;
	.loc	1 44 57                         // triton_fused_softmax.py:44:57
	add.s32 	%r53, %r131, %r32;
	mul.lo.s32 	%r129, %r27, %r53;
	mul.lo.s32 	%r16, %r32, %r27;
	mul.lo.s32 	%r128, %r131, %r28;
	mul.lo.s32 	%r18, %r32, %r28;
	mov.b32 	%r130, -1;
$L__BB0_2:                              // =>This Inner Loop Header: Depth=1
	.loc	1 0 57                          // triton_fused_softmax.py:0:57
	cvt.u32.u64 	%r90, %rd1;
	setp.eq.s32 	%p14, %r11, 0;
	.loc	1 52 29                         // triton_fused_softmax.py:52:29
	setp.lt.s32 	%p20, %r90, %r30;
	.loc	1 44 57                         // triton_fused_softmax.py:44:57
	setp.lt.s32 	%p28, %r131, %r12;
	add.s32 	%r91, %r130, 1;
	setp.gt.u32 	%p29, %r130, 2147483646;
	selp.b32 	%r130, %r91, 0, %p29;
	.loc	1 53 22                         // triton_fused_softmax.py:53:22
	// begin inline asm
	cp.async.wait_group 0x0;
	// end inline asm
	bar.sync 	0;
	shl.b32 	%r92, %r130, 12;
	add.s32 	%r94, %r44, %r92;
	shl.b32 	%r95, %r90, 2;
	add.s32 	%r96, %r94, %r95;
	ld.shared.f32 	%f9, [%r96];
	ld.shared.f32 	%f10, [%r96+1024];
	ld.shared.f32 	%f11, [%r96+2048];
	ld.shared.f32 	%f12, [%r96+3072];
	selp.f32 	%f13, %f9, 0fFF800000, %p20;
	selp.f32 	%f14, %f10, 0fFF800000, %p7;
	selp.f32 	%f15, %f11, 0fFF800000, %p8;
	selp.f32 	%f16, %f12, 0fFF800000, %p9;
$L__tmp1:
	.loc	2 163 27                        // standard.py:163:27
	max.f32 	%f17, %f13, %f14;
	max.f32 	%f18, %f17, %f15;
	max.f32 	%f19, %f18, %f16;
	.loc	2 184 40                        // standard.py:184:40
	mov.b32 	%r97, %f19;
	shfl.sync.bfly.b32	%r98, %r97, 16, 31, -1;
	mov.b32 	%f20, %r98;
	.loc	2 163 27                        // standard.py:163:27
	max.f32 	%f21, %f19, %f20;
	.loc	2 184 40                        // standard.py:184:40
	mov.b32 	%r99, %f21;
	shfl.sync.bfly.b32	%r100, %r99, 8, 31, -1;
	mov.b32 	%f22, %r100;
	.loc	2 163 27                        // standard.py:163:27
	max.f32 	%f23, %f21, %f22;
	.loc	2 184 40                        // standard.py:184:40
	mov.b32 	%r101, %f23;
	shfl.sync.bfly.b32	%r102, %r101, 4, 31, -1;
	mov.b32 	%f24, %r102;
	.loc	2 163 27                        // standard.py:163:27
	max.f32 	%f25, %f23, %f24;
	.loc	2 184 40                        // standard.py:184:40
	mov.b32 	%r103, %f25;
	shfl.sync.bfly.b32	%r104, %r103, 2, 31, -1;
	mov.b32 	%f26, %r104;
	.loc	2 163 27                        // standard.py:163:27
	max.f32 	%f27, %f25, %f26;
	.loc	2 184 40                        // standard.py:184:40
	mov.b32 	%r105, %f27;
	shfl.sync.bfly.b32	%r106, %r105, 1, 31, -1;
	mov.b32 	%f28, %r106;
	.loc	2 163 27                        // standard.py:163:27
	max.f32 	%f29, %f27, %f28;
	.loc	2 184 40                        // standard.py:184:40
	mov.b32 	%r55, %f29;
	// begin inline asm
	@%p14 st.shared.b32 [ %r54 + 0 ], %r55;
	// end inline asm
	bar.sync 	0;
	// begin inline asm
	@%p15 ld.shared.b32 %r56, [ %r57 + 0 ];
	// end inline asm
	mov.b32 	%f30, %r56;
	shfl.sync.bfly.b32	%r107, %r56, 4, 31, -1;
	mov.b32 	%f31, %r107;
	.loc	2 163 27                        // standard.py:163:27
	max.f32 	%f32, %f30, %f31;
	.loc	2 184 40                        // standard.py:184:40
	mov.b32 	%r108, %f32;
	shfl.sync.bfly.b32	%r109, %r108, 2, 31, -1;
	mov.b32 	%f33, %r109;
	.loc	2 163 27                        // standard.py:163:27
	max.f32 	%f34, %f32, %f33;
	.loc	2 184 40                        // standard.py:184:40
	mov.b32 	%r110, %f34;
	shfl.sync.bfly.b32	%r111, %r110, 1, 31, -1;
	mov.b32 	%f35, %r111;
	.loc	2 163 27                        // standard.py:163:27
	max.f32 	%f36, %f34, %f35;
	.loc	2 184 40                        // standard.py:184:40
	mov.b32 	%r59, %f36;
	// begin inline asm
	@%p16 st.shared.b32 [ %r57 + 0 ], %r59;
	// end inline asm
	bar.sync 	0;
	ld.shared.f32 	%f37, [global_smem+4096];
$L__tmp2:
	.loc	1 55 30                         // triton_fused_softmax.py:55:30
	sub.f32 	%f38, %f13, %f37;
	sub.f32 	%f39, %f14, %f37;
	sub.f32 	%f40, %f15, %f37;
	sub.f32 	%f41, %f16, %f37;
	.loc	1 57 27                         // triton_fused_softmax.py:57:27
	mul.f32 	%f2, %f38, 0f3FB8AA3B;
	// begin inline asm
	ex2.approx.f32 %f1, %f2;
	// end inline asm
	mul.f32 	%f4, %f39, 0f3FB8AA3B;
	// begin inline asm
	ex2.approx.f32 %f3, %f4;
	// end inline asm
	mul.f32 	%f6, %f40, 0f3FB8AA3B;
	// begin inline asm
	ex2.approx.f32 %f5, %f6;
	// end inline asm
	mul.f32 	%f8, %f41, 0f3FB8AA3B;
	// begin inline asm
	ex2.approx.f32 %f7, %f8;
	// end inline asm
$L__tmp3:
	.loc	2 267 36                        // standard.py:267:36
	bar.sync 	0;
	.loc	2 256 15                        // standard.py:256:15
	add.f32 	%f42, %f1, %f3;
	add.f32 	%f43, %f42, %f5;
	add.f32 	%f44, %f43, %f7;
	.loc	2 267 36                        // standard.py:267:36
	mov.b32 	%r112, %f44;
	shfl.sync.bfly.b32	%r113, %r112, 16, 31, -1;
	mov.b32 	%f45, %r113;
	.loc	2 256 15                        // standard.py:256:15
	add.f32 	%f46, %f44, %f45;
	.loc	2 267 36                        // standard.py:267:36
	mov.b32 	%r114, %f46;
	shfl.sync.bfly.b32	%r115, %r114, 8, 31, -1;
	mov.b32 	%f47, %r115;
	.loc	2 256 15                        // standard.py:256:15
	add.f32 	%f48, %f46, %f47;
	.loc	2 267 36                        // standard.py:267:36
	mov.b32 	%r116, %f48;
	shfl.sync.bfly.b32	%r117, %r116, 4, 31, -1;
	mov.b32 	%f49, %r117;
	.loc	2 256 15                        // standard.py:256:15
	add.f32 	%f50, %f48, %f49;
	.loc	2 267 36                        // standard.py:267:36
	mov.b32 	%r118, %f50;
	shfl.sync.bfly.b32	%r119, %r118, 2, 31, -1;
	mov.b32 	%f51, %r119;
	.loc	2 256 15                        // standard.py:256:15
	add.f32 	%f52, %f50, %f51;
	.loc	2 267 36                        // standard.py:267:36
	mov.b32 	%r120, %f52;
	shfl.sync.bfly.b32	%r121, %r120, 1, 31, -1;
	mov.b32 	%f53, %r121;
	.loc	2 256 15                        // standard.py:256:15
	add.f32 	%f54, %f52, %f53;
	.loc	2 267 36                        // standard.py:267:36
	mov.b32 	%r61, %f54;
	// begin inline asm
	@%p14 st.shared.b32 [ %r54 + 0 ], %r61;
	// end inline asm
	bar.sync 	0;
	// begin inline asm
	@%p15 ld.shared.b32 %r62, [ %r57 + 0 ];
	// end inline asm
	mov.b32 	%f55, %r62;
	shfl.sync.bfly.b32	%r122, %r62, 4, 31, -1;
	mov.b32 	%f56, %r122;
	.loc	2 256 15                        // standard.py:256:15
	add.f32 	%f57, %f55, %f56;
	.loc	2 267 36                        // standard.py:267:36
	mov.b32 	%r123, %f57;
	shfl.sync.bfly.b32	%r124, %r123, 2, 31, -1;
	mov.b32 	%f58, %r124;
	.loc	2 256 15                        // standard.py:256:15
	add.f32 	%f59, %f57, %f58;
	.loc	2 267 36                        // standard.py:267:36
	mov.b32 	%r125, %f59;
	shfl.sync.bfly.b32	%r126, %r125, 1, 31, -1;
	mov.b32 	%f60, %r126;
	.loc	2 256 15                        // standard.py:256:15
	add.f32 	%f61, %f59, %f60;
	.loc	2 267 36                        // standard.py:267:36
	mov.b32 	%r65, %f61;
	// begin inline asm
	@%p16 st.shared.b32 [ %r57 + 0 ], %r65;
	// end inline asm
	bar.sync 	0;
$L__tmp4:
	.loc	1 59 37                         // triton_fused_softmax.py:59:37
	mov.b32 	%r67, %f1;
	ld.shared.u32 	%r68, [global_smem+4096];
	// begin inline asm
	div.full.f32 %r66, %r67, %r68;
	// end inline asm
	mov.b32 	%r70, %f3;
	// begin inline asm
	div.full.f32 %r69, %r70, %r68;
	// end inline asm
	mov.b32 	%r73, %f5;
	// begin inline asm
	div.full.f32 %r72, %r73, %r68;
	// end inline asm
	mov.b32 	%r76, %f7;
	// begin inline asm
	div.full.f32 %r75, %r76, %r68;
	// end inline asm
	.loc	1 61 44                         // triton_fused_softmax.py:61:44
	mul.wide.s32 	%rd19, %r128, 4;
	add.s64 	%rd20, %rd2, %rd19;
	.loc	1 62 45                         // triton_fused_softmax.py:62:45
	shl.b64 	%rd21, %rd1, 2;
	add.s64 	%rd11, %rd20, %rd21;
	add.s64 	%rd12, %rd11, 1024;
	add.s64 	%rd13, %rd11, 2048;
	add.s64 	%rd14, %rd11, 3072;
	.loc	1 63 30                         // triton_fused_softmax.py:63:30
	// begin inline asm
	@%p20 st.global.b32 [ %rd11 + 0 ], { %r66 };
	// end inline asm
	// begin inline asm
	@%p7 st.global.b32 [ %rd12 + 0 ], { %r69 };
	// end inline asm
	// begin inline asm
	@%p8 st.global.b32 [ %rd13 + 0 ], { %r72 };
	// end inline asm
	// begin inline asm
	@%p9 st.global.b32 [ %rd14 + 0 ], { %r75 };
	// end inline asm
	.loc	1 44 57                         // triton_fused_softmax.py:44:57
	add.s32 	%r131, %r131, %r32;
	.loc	1 46 36                         // triton_fused_softmax.py:46:36
	mul.wide.s32 	%rd22, %r129, 4;
	add.s64 	%rd23, %rd3, %rd22;
	.loc	1 50 37                         // triton_fused_softmax.py:50:37
	add.s64 	%rd15, %rd23, %rd21;
	add.s64 	%rd16, %rd15, 1024;
	add.s64 	%rd17, %rd15, 2048;
	add.s64 	%rd18, %rd15, 3072;
	.loc	1 53 22                         // triton_fused_softmax.py:53:22
	selp.b32 	%r127, 4, 0, %p28;
	selp.b32 	%r83, %r127, 0, %p20;
	// begin inline asm
	@%p2 cp.async.ca.shared.global [ %r82 + 0 ], [ %rd15 + 0 ], 0x4, %r83;
	// end inline asm
	selp.b32 	%r85, %r127, 0, %p7;
	// begin inline asm
	@%p2 cp.async.ca.shared.global [ %r84 + 0 ], [ %rd16 + 0 ], 0x4, %r85;
	// end inline asm
	selp.b32 	%r87, %r127, 0, %p8;
	// begin inline asm
	@%p2 cp.async.ca.shared.global [ %r86 + 0 ], [ %rd17 + 0 ], 0x4, %r87;
	// end inline asm
	selp.b32 	%r89, %r127, 0, %p9;
	// begin inline asm
	@%p2 cp.async.ca.shared.global [ %r88 + 0 ], [ %rd18 + 0 ], 0x4, %r89;
	// end inline asm
	// begin inline asm
	cp.async.commit_group ;
	// end inline asm
	.loc	1 44 57                         // triton_fused_softmax.py:44:57
	add.s32 	%r129, %r129, %r16;
	add.s32 	%r128, %r128, %r18;
	setp.lt.s32 	%p30, %r131, %r29;
	@%p30 bra 	$L__BB0_2;
$L__BB0_3:                              // %._crit_edge
	// begin inline asm
	cp.async.wait_group 0x0;
	// end inline asm
	bar.sync 	0;
	.loc	1 44 4                          // triton_fused_softmax.py:44:4
	ret;
$L__tmp5:
$L__func_end0:
                                        // -- End function
}
	.file	1 "/workspace/dev/openllm/dev/LeetCUDA/kernels/openai-triton/fused-softmax/triton_fused_softmax.py"
	.file	2 "/root/anaconda3/envs/para-dit/lib/python3.10/site-packages/triton/language/standard.py"
	.section	.debug_abbrev
	{
.b8 1                                   // Abbreviation Code
.b8 17                                  // DW_TAG_compile_unit
.b8 1                                   // DW_CHILDREN_yes
.b8 37                                  // DW_AT_producer
.b8 8                                   // DW_FORM_string
.b8 19                                  // DW_AT_language
.b8 5                                   // DW_FORM_data2
.b8 3                                   // DW_AT_name
.b8 8                                   // DW_FORM_string
.b8 16                                  // DW_AT_stmt_list
.b8 6                                   // DW_FORM_data4
.b8 27                                  // DW_AT_comp_dir
.b8 8                                   // DW_FORM_string
.b8 0                                   // EOM(1)
.b8 0                                   // EOM(2)
.b8 2                                   // Abbreviation Code
.b8 46                                  // DW_TAG_subprogram
.b8 0                                   // DW_CHILDREN_no
.b8 3                                   // DW_AT_name
.b8 8                                   // DW_FORM_string
.b8 32                                  // DW_AT_inline
.b8 11                                  // DW_FORM_data1
.b8 0                                   // EOM(1)
.b8 0                                   // EOM(2)
.b8 3                                   // Abbreviation Code
.b8 46                                  // DW_TAG_subprogram
.b8 1                                   // DW_CHILDREN_yes
.b8 17                                  // DW_AT_low_pc
.b8 1                                   // DW_FORM_addr
.b8 18                                  // DW_AT_high_pc
.b8 1                                   // DW_FORM_addr
.b8 49                                  // DW_AT_abstract_origin
.b8 19                                  // DW_FORM_ref4
.b8 0                                   // EOM(1)
.b8 0                                   // EOM(2)
.b8 4                                   // Abbreviation Code
.b8 29                                  // DW_TAG_inlined_subroutine
.b8 0                                   // DW_CHILDREN_no
.b8 49                                  // DW_AT_abstract_origin
.b8 19                                  // DW_FORM_ref4
.b8 17                                  // DW_AT_low_pc
.b8 1                                   // DW_FORM_addr
.b8 18                                  // DW_AT_high_pc
.b8 1                                   // DW_FORM_addr
.b8 88                                  // DW_AT_call_file
.b8 11                                  // DW_FORM_data1
.b8 89                                  // DW_AT_call_line
.b8 11                                  // DW_FORM_data1
.b8 87                                  // DW_AT_call_column
.b8 11                                  // DW_FORM_data1
.b8 0                                   // EOM(1)
.b8 0                                   // EOM(2)
.b8 0                                   // EOM(3)
	}
	.section	.debug_info
	{
.b32 205                                // Length of Unit
.b8 2                                   // DWARF version number
.b8 0
.b32 .debug_abbrev                      // Offset Into Abbrev. Section
.b8 8                                   // Address Size (in bytes)
.b8 1                                   // Abbrev [1] 0xb:0xc6 DW_TAG_compile_unit
.b8 116                                 // DW_AT_producer
.b8 114
.b8 105
.b8 116
.b8 111
.b8 110
.b8 0
.b8 2                                   // DW_AT_language
.b8 0
.b8 116                                 // DW_AT_name
.b8 114
.b8 105
.b8 116
.b8 111
.b8 110
.b8 95
.b8 102
.b8 117
.b8 115
.b8 101
.b8 100
.b8 95
.b8 115
.b8 111
.b8 102
.b8 116
.b8 109
.b8 97
.b8 120
.b8 46
.b8 112
.b8 121
.b8 0
.b32 .debug_line                        // DW_AT_stmt_list
.b8 47                                  // DW_AT_comp_dir
.b8 119
.b8 111
.b8 114
.b8 107
.b8 115
.b8 112
.b8 97
.b8 99
.b8 101
.b8 47
.b8 100
.b8 101
.b8 118
.b8 47
.b8 111
.b8 112
.b8 101
.b8 110
.b8 108
.b8 108
.b8 109
.b8 47
.b8 100
.b8 101
.b8 118
.b8 47
.b8 76
.b8 101
.b8 101
.b8 116
.b8 67
.b8 85
.b8 68
.b8 65
.b8 47
.b8 107
.b8 101
.b8 114
.b8 110
.b8 101
.b8 108
.b8 115
.b8 47
.b8 111
.b8 112
.b8 101
.b8 110
.b8 97
.b8 105
.b8 45
.b8 116
.b8 114
.b8 105
.b8 116
.b8 111
.b8 110
.b8 47
.b8 102
.b8 117
.b8 115
.b8 101
.b8 100
.b8 45
.b8 115
.b8 111
.b8 102
.b8 116
.b8 109
.b8 97
.b8 120
.b8 0
.b8 2                                   // Abbrev [2] 0x79:0x11 DW_TAG_subprogram
.b8 115                                 // DW_AT_name
.b8 111
.b8 102
.b8 116
.b8 109
.b8 97
.b8 120
.b8 95
.b8 107
.b8 101
.b8 114
.b8 110
.b8 101
.b8 108
.b8 0
.b8 1                                   // DW_AT_inline
.b8 3                                   // Abbrev [3] 0x8a:0x46 DW_TAG_subprogram
.b64 $L__func_begin0                    // DW_AT_low_pc
.b64 $L__func_end0                      // DW_AT_high_pc
.b32 121                                // DW_AT_abstract_origin
.b8 4                                   // Abbrev [4] 0x9f:0x18 DW_TAG_inlined_subroutine
.b32 121                                // DW_AT_abstract_origin
.b64 $L__tmp1                           // DW_AT_low_pc
.b64 $L__tmp2                           // DW_AT_high_pc
.b8 1                                   // DW_AT_call_file
.b8 55                                  // DW_AT_call_line
.b8 37                                  // DW_AT_call_column
.b8 4                                   // Abbrev [4] 0xb7:0x18 DW_TAG_inlined_subroutine
.b32 121                                // DW_AT_abstract_origin
.b64 $L__tmp3                           // DW_AT_low_pc
.b64 $L__tmp4                           // DW_AT_high_pc
.b8 1                                   // DW_AT_call_file
.b8 58                                  // DW_AT_call_line
.b8 29                                  // DW_AT_call_column
.b8 0                                   // End Of Children Mark
.b8 0                                   // End Of Children Mark
	}
	.section	.debug_macinfo	{	}


// ===== COMPILED SASS (sm_100) =====

	.target	sm_100

	.elftype	@"ET_EXEC"


//--------------------- .note.nv.tkinfo           --------------------------
	.section	.note.nv.tkinfo,"",@"SHT_NOTE"
	.sectionflags	@"SHF_NOTE_NV_TKINFO"
	.tkinfo
        /*0018*/ 	.word	0x00000002
        /*0030*/ 	.string	""
        /*0030*/ 	.string	"ptxas"
        /*0030*/ 	.string	"Cuda compilation tools, release 13.0, V13.0.88"
        /*0030*/ 	.string	"Build cuda_13.0.r13.0/compiler.36424714_0"
        /*0030*/ 	.string	"-arch sm_100 "



//--------------------- .note.nv.cuinfo           --------------------------
	.section	.note.nv.cuinfo,"",@"SHT_NOTE"
	.sectionflags	@"SHF_NOTE_NV_CUINFO"
        /*0018*/ 	.short	0x0002
        /*001a*/ 	.short	0x0059
        /*001c*/ 	.short	0x0082
	.zero		2


//--------------------- .nv.info                  --------------------------
	.section	.nv.info,"",@"SHT_CUDA_INFO"
	.align	4


	//----- nvinfo : EIATTR_REGCOUNT
	.align		4
        /*0000*/ 	.byte	0x04, 0x2f
        /*0002*/ 	.short	(.L_1 - .L_0)
	.align		4
.L_0:
        /*0004*/ 	.word	index@(softmax_kernel)
        /*0008*/ 	.word	0x00000020


	//----- nvinfo : EIATTR_FRAME_SIZE
	.align		4
.L_1:
        /*000c*/ 	.byte	0x04, 0x11
        /*000e*/ 	.short	(.L_3 - .L_2)
	.align		4
.L_2:
        /*0010*/ 	.word	index@(softmax_kernel)
        /*0014*/ 	.word	0x00000000


	//----- nvinfo : EIATTR_MIN_STACK_SIZE
	.align		4
.L_3:
        /*0018*/ 	.byte	0x04, 0x12
        /*001a*/ 	.short	(.L_5 - .L_4)
	.align		4
.L_4:
        /*001c*/ 	.word	index@(softmax_kernel)
        /*0020*/ 	.word	0x00000000
.L_5:


//--------------------- .nv.compat                --------------------------
	.section	.nv.compat,"",@"SHT_CUDA_COMPAT_INFO"
	.align	4
        /*0000*/ 	.byte	0x02, 0x09, 0x00, 0x00, 0x02, 0x02, 0x01, 0x00, 0x02, 0x05, 0x05, 0x00, 0x03, 0x07, 0x01, 0x01
        /*0010*/ 	.byte	0x02, 0x03, 0x00, 0x00, 0x02, 0x06, 0x01, 0x00, 0x04, 0x0b, 0x08, 0x00, 0x01, 0x00, 0x00, 0x00
        /*0020*/ 	.byte	0x00, 0x00, 0x00, 0x00


//--------------------- .nv.info.softmax_kernel   --------------------------
	.section	.nv.info.softmax_kernel,"",@"SHT_CUDA_INFO"
	.sectionflags	@""
	.align	4


	//----- nvinfo : EIATTR_CUDA_API_VERSION
	.align		4
        /*0000*/ 	.byte	0x04, 0x37
        /*0002*/ 	.short	(.L_7 - .L_6)
.L_6:
        /*0004*/ 	.word	0x00000082


	//----- nvinfo : EIATTR_KPARAM_INFO
	.align		4
.L_7:
        /*0008*/ 	.byte	0x04, 0x17
        /*000a*/ 	.short	(.L_9 - .L_8)
.L_8:
        /*000c*/ 	.word	0x00000000
        /*0010*/ 	.short	0x0005
        /*0012*/ 	.short	0x001c
        /*0014*/ 	.byte	0x00, 0xf0, 0x11, 0x00


	//----- nvinfo : EIATTR_KPARAM_INFO
	.align		4
.L_9:
        /*0018*/ 	.byte	0x04, 0x17
        /*001a*/ 	.short	(.L_11 - .L_10)
.L_10:
        /*001c*/ 	.word	0x00000000
        /*0020*/ 	.short	0x0004
        /*0022*/ 	.short	0x0018
        /*0024*/ 	.byte	0x00, 0xf0, 0x11, 0x00


	//----- nvinfo : EIATTR_KPARAM_INFO
	.align		4
.L_11:
        /*0028*/ 	.byte	0x04, 0x17
        /*002a*/ 	.short	(.L_13 - .L_12)
.L_12:
        /*002c*/ 	.word	0x00000000
        /*0030*/ 	.short	0x0003
        /*0032*/ 	.short	0x0014
        /*0034*/ 	.byte	0x00, 0xf0, 0x11, 0x00


	//----- nvinfo : EIATTR_KPARAM_INFO
	.align		4
.L_13:
        /*0038*/ 	.byte	0x04, 0x17
        /*003a*/ 	.short	(.L_15 - .L_14)
.L_14:
        /*003c*/ 	.word	0x00000000
        /*0040*/ 	.short	0x0002
        /*0042*/ 	.short	0x0010
        /*0044*/ 	.byte	0x00, 0xf0, 0x11, 0x00


	//----- nvinfo : EIATTR_KPARAM_INFO
	.align		4
.L_15:
        /*0048*/ 	.byte	0x04, 0x17
        /*004a*/ 	.short	(.L_17 - .L_16)
.L_16:
        /*004c*/ 	.word	0x00000000
        /*0050*/ 	.short	0x0001
        /*0052*/ 	.short	0x0008
        /*0054*/ 	.byte	0x00, 0xf4, 0x21, 0x00


	//----- nvinfo : EIATTR_KPARAM_INFO
	.align		4
.L_17:
        /*0058*/ 	.byte	0x04, 0x17
        /*005a*/ 	.short	(.L_19 - .L_18)
.L_18:
        /*005c*/ 	.word	0x00000000
        /*0060*/ 	.short	0x0000
        /*0062*/ 	.short	0x0000
        /*0064*/ 	.byte	0x00, 0xf4, 0x21, 0x00


	//----- nvinfo : EIATTR_SPARSE_MMA_MASK
	.align		4
.L_19:
        /*0068*/ 	.byte	0x03, 0x50
        /*006a*/ 	.short	0x0000


	//----- nvinfo : EIATTR_MAXREG_COUNT
	.align		4
        /*006c*/ 	.byte	0x03, 0x1b
        /*006e*/ 	.short	0x00ff


	//----- nvinfo : EIATTR_NUM_BARRIERS
	.align		4
        /*0070*/ 	.byte	0x02, 0x4c
        /*0072*/ 	.byte	0x01
	.zero		1


	//----- nvinfo : EIATTR_MERCURY_ISA_VERSION
	.align		4
        /*0074*/ 	.byte	0x03, 0x5f
        /*0076*/ 	.short	0x0101


	//----- nvinfo : EIATTR_COOP_GROUP_MASK_REGIDS
	.align		4
        /*0078*/ 	.byte	0x04, 0x29
        /*007a*/ 	.short	(.L_21 - .L_20)


	//   ....[0]....
.L_20:
        /*007c*/ 	.word	0xffffffff


	//   ....[1]....
        /*0080*/ 	.word	0xffffffff


	//   ....[2]....
        /*0084*/ 	.word	0xffffffff


	//   ....[3]....
        /*0088*/ 	.word	0xffffffff


	//   ....[4]....
        /*008c*/ 	.word	0xffffffff


	//   ....[5]....
        /*0090*/ 	.word	0xffffffff


	//   ....[6]....
        /*0094*/ 	.word	0xffffffff


	//   ....[7]....
        /*0098*/ 	.word	0xffffffff


	//   ....[8]....
        /*009c*/ 	.word	0xffffffff


	//   ....[9]....
        /*00a0*/ 	.word	0xffffffff


	//   ....[10]....
        /*00a4*/ 	.word	0xffffffff


	//   ....[11]....
        /*00a8*/ 	.word	0xffffffff


	//   ....[12]....
        /*00ac*/ 	.word	0xffffffff


	//   ....[13]....
        /*00b0*/ 	.word	0xffffffff


	//   ....[14]....
        /*00b4*/ 	.word	0xffffffff


	//   ....[15]....
        /*00b8*/ 	.word	0xffffffff


	//----- nvinfo : EIATTR_COOP_GROUP_INSTR_OFFSETS
	.align		4
.L_21:
        /*00bc*/ 	.byte	0x04, 0x28
        /*00be*/ 	.short	(.L_23 - .L_22)


	//   ....[0]....
.L_22:
        /*00c0*/ 	.word	0x00000630


	//   ....[1]....
        /*00c4*/ 	.word	0x00000650


	//   ....[2]....
        /*00c8*/ 	.word	0x00000670


	//   ....[3]....
        /*00cc*/ 	.word	0x00000690


	//   ....[4]....
        /*00d0*/ 	.word	0x000006b0


	//   ....[5]....
        /*00d4*/ 	.word	0x00000700


	//   ....[6]....
        /*00d8*/ 	.word	0x00000720


	//   ....[7]....
        /*00dc*/ 	.word	0x00000740


	//   ....[8]....
        /*00e0*/ 	.word	0x00000960


	//   ....[9]....
        /*00e4*/ 	.word	0x00000980


	//   ....[10]....
        /*00e8*/ 	.word	0x000009a0


	//   ....[11]....
        /*00ec*/ 	.word	0x000009c0


	//   ....[12]....
        /*00f0*/ 	.word	0x000009e0


	//   ....[13]....
        /*00f4*/ 	.word	0x00000a30


	//   ....[14]....
        /*00f8*/ 	.word	0x00000a50


	//   ....[15]....
        /*00fc*/ 	.word	0x00000a70


	//----- nvinfo : EIATTR_VRC_CTA_INIT_COUNT
	.align		4
.L_23:
        /*0100*/ 	.byte	0x02, 0x4a
	.zero		1
	.zero		1


	//----- nvinfo : EIATTR_EXIT_INSTR_OFFSETS
	.align		4
        /*0104*/ 	.byte	0x04, 0x1c
        /*0106*/ 	.short	(.L_25 - .L_24)


	//   ....[0]....
.L_24:
        /*0108*/ 	.word	0x00000da0


	//----- nvinfo : EIATTR_REQNTID
	.align		4
.L_25:
        /*010c*/ 	.byte	0x04, 0x10
        /*010e*/ 	.short	(.L_27 - .L_26)
.L_26:
        /*0110*/ 	.word	0x00000100
        /*0114*/ 	.word	0x00000001
        /*0118*/ 	.word	0x00000001


	//----- nvinfo : EIATTR_CBANK_PARAM_SIZE
	.align		4
.L_27:
        /*011c*/ 	.byte	0x03, 0x19
        /*011e*/ 	.short	0x0020


	//----- nvinfo : EIATTR_PARAM_CBANK
	.align		4
        /*0120*/ 	.byte	0x04, 0x0a
        /*0122*/ 	.short	(.L_29 - .L_28)
	.align		4
.L_28:
        /*0124*/ 	.word	index@(.nv.constant0.softmax_kernel)
        /*0128*/ 	.short	0x0380
        /*012a*/ 	.short	0x0020


	//----- nvinfo : EIATTR_SW_WAR
	.align		4
.L_29:
        /*012c*/ 	.byte	0x04, 0x36
        /*012e*/ 	.short	(.L_31 - .L_30)
.L_30:
        /*0130*/ 	.word	0x00000008
.L_31:


//--------------------- .nv.callgraph             --------------------------
	.section	.nv.callgraph,"",@"SHT_CUDA_CALLGRAPH"
	.align	4
	.sectionentsize	8
	.align		4
        /*0000*/ 	.word	0x00000000
	.align		4
        /*0004*/ 	.word	0xffffffff
	.align		4
        /*0008*/ 	.word	0x00000000
	.align		4
        /*000c*/ 	.word	0xfffffffe
	.align		4
        /*0010*/ 	.word	0x00000000
	.align		4
        /*0014*/ 	.word	0xfffffffd
	.align		4
        /*0018*/ 	.word	0x00000000
	.align		4
        /*001c*/ 	.word	0xfffffffc


//--------------------- .text.softmax_kernel      --------------------------
	.section	.text.softmax_kernel,"ax",@progbits
	.align	128
        .global         softmax_kernel
        .type           softmax_kernel,@function
        .size           softmax_kernel,(.L_x_3 - softmax_kernel)
        .other          softmax_kernel,@"STO_CUDA_ENTRY STV_DEFAULT"
softmax_kernel:
.text.softmax_kernel:
[----:B------:R-:W-:Y:S01]  /*0000*/  LDC R1, c[0x0][0x37c] ;  /* 0x0000df00ff017b82 */ /* 0x000fe20000000800 */
[----:B------:R-:W1:Y:S07]  /*0010*/  S2R R27, SR_TID.X ;  /* 0x00000000001b7919 */ /* 0x000e6e0000002100 */
[----:B------:R-:W2:Y:S01]  /*0020*/  S2UR UR6, SR_CTAID.X ;  /* 0x00000000000679c3 */ /* 0x000ea20000002500 */
[----:B------:R-:W3:Y:S01]  /*0030*/  LDCU.64 UR10, c[0x0][0x358] ;  /* 0x00006b00ff0a77ac */ /* 0x000ee20008000a00 */
[----:B------:R-:W-:-:S06]  /*0040*/  UMOV UR4, 0x400 ;  /* 0x0000040000047882 */ /* 0x000fcc0000000000 */
[----:B------:R-:W2:Y:S08]  /*0050*/  LDC.64 R14, c[0x0][0x398] ;  /* 0x0000e600ff0e7b82 */ /* 0x000eb00000000a00 */
[----:B------:R-:W4:Y:S08]  /*0060*/  LDC R19, c[0x0][0x390] ;  /* 0x0000e400ff137b82 */ /* 0x000f300000000800 */
[----:B------:R-:W5:Y:S01]  /*0070*/  LDC.64 R2, c[0x0][0x388] ;  /* 0x0000e200ff027b82 */ /* 0x000f620000000a00 */
[----:B-1----:R-:W-:-:S07]  /*0080*/  LOP3.LUT R0, R27, 0xff, RZ, 0xc0, !PT ;  /* 0x000000ff1b007812 */ /* 0x002fce00078ec0ff */
[----:B------:R-:W1:Y:S01]  /*0090*/  S2UR UR5, SR_CgaCtaId ;  /* 0x00000000000579c3 */ /* 0x000e620000008800 */
[----:B--2---:R-:W-:Y:S02]  /*00a0*/  ISETP.LE.AND P0, PT, R14, UR6, PT ;  /* 0x000000060e007c0c */ /* 0x004fe4000bf03270 */
[C---:B------:R-:W-:Y:S02]  /*00b0*/  LOP3.LUT R4, R0.reuse, 0x100, RZ, 0xfc, !PT ;  /* 0x0000010000047812 */ /* 0x040fe400078efcff */
[-C--:B------:R-:W-:Y:S02]  /*00c0*/  ISETP.GE.AND P3, PT, R0, R15.reuse, PT ;  /* 0x0000000f0000720c */ /* 0x080fe40003f66270 */
[----:B------:R-:W-:Y:S01]  /*00d0*/  SEL R7, RZ, 0x4, P0 ;  /* 0x00000004ff077807 */ /* 0x000fe20000000000 */
[----:B----4-:R-:W-:Y:S01]  /*00e0*/  IMAD R5, R19, UR6, RZ ;  /* 0x0000000613057c24 */ /* 0x010fe2000f8e02ff */
[----:B------:R-:W-:Y:S02]  /*00f0*/  ISETP.GE.AND P2, PT, R4, R15, PT ;  /* 0x0000000f0400720c */ /* 0x000fe40003f46270 */
[----:B------:R-:W-:-:S02]  /*0100*/  SEL R6, R7, RZ, !P3 ;  /* 0x000000ff07067207 */ /* 0x000fc40005800000 */
[----:B------:R-:W-:Y:S02]  /*0110*/  LOP3.LUT R4, R0, 0x200, RZ, 0xfc, !PT ;  /* 0x0000020000047812 */ /* 0x000fe400078efcff */
[----:B------:R-:W-:Y:S01]  /*0120*/  ISETP.NE.U32.AND P6, PT, R6, RZ, PT ;  /* 0x000000ff0600720c */ /* 0x000fe20003fc5070 */
[----:B-----5:R-:W-:Y:S01]  /*0130*/  IMAD.WIDE R2, R5, 0x4, R2 ;  /* 0x0000000405027825 */ /* 0x020fe200078e0202 */
[----:B------:R-:W-:Y:S02]  /*0140*/  SEL R5, R7, RZ, !P2 ;  /* 0x000000ff07057207 */ /* 0x000fe40005000000 */
[C---:B------:R-:W-:Y:S02]  /*0150*/  LOP3.LUT R6, R0.reuse, 0x300, RZ, 0xfc, !PT ;  /* 0x0000030000067812 */ /* 0x040fe400078efcff */
[----:B------:R-:W-:Y:S01]  /*0160*/  ISETP.NE.U32.AND P4, PT, R5, RZ, PT ;  /* 0x000000ff0500720c */ /* 0x000fe20003f85070 */
[----:B------:R-:W-:Y:S01]  /*0170*/  IMAD.WIDE.U32 R2, R0, 0x4, R2 ;  /* 0x0000000400027825 */ /* 0x000fe200078e0002 */
[-C--:B------:R-:W-:Y:S01]  /*0180*/  ISETP.GE.AND P1, PT, R4, R15.reuse, PT ;  /* 0x0000000f0400720c */ /* 0x080fe20003f26270 */
[----:B-1----:R-:W-:Y:S01]  /*0190*/  ULEA UR4, UR5, UR4, 0x18 ;  /* 0x0000000405047291 */ /* 0x002fe2000f8ec0ff */
[----:B------:R-:W-:-:S02]  /*01a0*/  ISETP.GE.AND P0, PT, R6, R15, PT ;  /* 0x0000000f0600720c */ /* 0x000fc40003f06270 */
[C---:B------:R-:W-:Y:S02]  /*01b0*/  SEL R4, R7.reuse, RZ, !P1 ;  /* 0x000000ff07047207 */ /* 0x040fe40004800000 */
[----:B------:R-:W-:Y:S02]  /*01c0*/  SEL R7, R7, RZ, !P0 ;  /* 0x000000ff07077207 */ /* 0x000fe40004000000 */
[----:B------:R-:W-:Y:S02]  /*01d0*/  LEA R15, R0, UR4, 0x2 ;  /* 0x00000004000f7c11 */ /* 0x000fe4000f8e10ff */
[----:B------:R-:W-:-:S03]  /*01e0*/  ISETP.NE.U32.AND P5, PT, R4, RZ, PT ;  /* 0x000000ff0400720c */ /* 0x000fc60003fa5070 */
[----:B------:R-:W-:Y:S01]  /*01f0*/  @!PT LDS RZ, [RZ] ;  /* 0x00000000fffff984 */ /* 0x000fe20000000800 */
[----:B------:R-:W-:Y:S01]  /*0200*/  @!PT LDS RZ, [RZ] ;  /* 0x00000000fffff984 */ /* 0x000fe20000000800 */
[----:B------:R-:W-:Y:S01]  /*0210*/  @!PT LDS RZ, [RZ] ;  /* 0x00000000fffff984 */ /* 0x000fe20000000800 */
[----:B---3--:R1:W-:Y:S01]  /*0220*/  LDGSTS.E [R15], desc[UR10][R2.64], P6 ;  /* 0x00000000020f7fae */ /* 0x0083e2000b1a100a */
[----:B------:R-:W-:-:S03]  /*0230*/  ISETP.NE.U32.AND P6, PT, R7, RZ, PT ;  /* 0x000000ff0700720c */ /* 0x000fc60003fc5070 */
[----:B------:R1:W-:Y:S01]  /*0240*/  LDGSTS.E [R15+0x400], desc[UR10][R2.64+0x400], P4 ;  /* 0x00400400020f7fae */ /* 0x0003e2000a1a100a */
[----:B------:R-:W-:-:S05]  /*0250*/  IADD3 R4, P4, PT, R2, 0x1000, RZ ;  /* 0x0000100002047810 */ /* 0x000fca0007f9e0ff */
[----:B------:R-:W-:Y:S01]  /*0260*/  IMAD.X R5, RZ, RZ, R3, P4 ;  /* 0x000000ffff057224 */ /* 0x000fe200020e0603 */
[----:B------:R-:W-:-:S04]  /*0270*/  ISETP.LE.AND P4, PT, R14, UR6, PT ;  /* 0x000000060e007c0c */ /* 0x000fc8000bf83270 */
[----:B------:R1:W-:Y:S04]  /*0280*/  LDGSTS.E [R15+0x800], desc[UR10][R4.64+-0x800], P5 ;  /* 0x00800800040f7fae */ /* 0x0003e8000a9a100a */
[----:B------:R1:W-:Y:S04]  /*0290*/  LDGSTS.E [R15+0xc00], desc[UR10][R4.64+-0x400], P6 ;  /* 0x00c00c00040f7fae */ /* 0x0003e8000b1a100a */
[----:B------:R-:W0:Y:S01]  /*02a0*/  LDGDEPBAR ;  /* 0x00000000000079af */ /* 0x000e220000000000 */
[----:B------:R-:W-:Y:S05]  /*02b0*/  @P4 BRA `(.L_x_0) ;  /* 0x0000000800b04947 */ /* 0x000fea0003800000 */
[----:B------:R-:W2:Y:S01]  /*02c0*/  LDCU UR12, c[0x0][0x370] ;  /* 0x00006e00ff0c77ac */ /* 0x000ea20008000800 */
[----:B------:R-:W3:Y:S01]  /*02d0*/  LDC.64 R6, c[0x0][0x388] ;  /* 0x0000e200ff067b82 */ /* 0x000ee20000000a00 */
[C---:B------:R-:W-:Y:S01]  /*02e0*/  ISETP.GE.AND P5, PT, R27.reuse, 0x8, PT ;  /* 0x000000081b00780c */ /* 0x040fe20003fa6270 */
[----:B------:R-:W4:Y:S01]  /*02f0*/  LDCU UR7, c[0x0][0x394] ;  /* 0x00007280ff0777ac */ /* 0x000f220008000800 */
[C---:B------:R-:W-:Y:S02]  /*0300*/  LOP3.LUT P4, RZ, R27.reuse, 0x7, RZ, 0xc0, !PT ;  /* 0x000000071bff7812 */ /* 0x040fe4000788c0ff */
[----:B------:R-:W-:Y:S01]  /*0310*/  P2R R8, PR, RZ, 0x20 ;  /* 0x00000020ff087803 */ /* 0x000fe20000000000 */
[----:B------:R-:W-:Y:S02]  /*0320*/  UMOV UR5, UR6 ;  /* 0x0000000600057c82 */ /* 0x000fe40008000000 */
[----:B-1----:R-:W1:Y:S01]  /*0330*/  LDC.64 R4, c[0x0][0x380] ;  /* 0x0000e000ff047b82 */ /* 0x002e620000000a00 */
[----:B------:R-:W-:Y:S01]  /*0340*/  SHF.R.U32.HI R8, RZ, 0x3, R27 ;  /* 0x00000003ff087819 */ /* 0x000fe2000001161b */
[----:B------:R-:W-:Y:S01]  /*0350*/  UIADD3 UR8, UPT, UPT, UR4, 0x1000, URZ ;  /* 0x0000100004087890 */ /* 0x000fe2000fffe0ff */
[----:B------:R-:W-:Y:S01]  /*0360*/  LOP3.LUT P5, RZ, R27, 0x1f, RZ, 0xc0, !PT ;  /* 0x0000001f1bff7812 */ /* 0x000fe200078ac0ff */
[----:B------:R-:W5:Y:S01]  /*0370*/  LDCU UR13, c[0x0][0x398] ;  /* 0x00007300ff0d77ac */ /* 0x000f620008000800 */
[----:B------:R-:W-:-:S02]  /*0380*/  LOP3.LUT R8, R8, 0x1c, RZ, 0xc0, !PT ;  /* 0x0000001c08087812 */ /* 0x000fc400078ec0ff */
[----:B------:R-:W-:Y:S01]  /*0390*/  P2R R9, PR, RZ, 0x20 ;  /* 0x00000020ff097803 */ /* 0x000fe20000000000 */
[----:B------:R-:W1:Y:S01]  /*03a0*/  LDC.64 R2, c[0x0][0x390] ;  /* 0x0000e400ff027b82 */ /* 0x000e620000000a00 */
[----:B--2---:R-:W-:Y:S01]  /*03b0*/  UIADD3 UR9, UPT, UPT, UR5, UR12, URZ ;  /* 0x0000000c05097290 */ /* 0x004fe2000fffe0ff */
[C---:B------:R-:W-:Y:S01]  /*03c0*/  ISETP.LT.AND P4, PT, R27.reuse, 0x8, !P4 ;  /* 0x000000081b00780c */ /* 0x040fe20006781270 */
[----:B------:R-:W-:Y:S01]  /*03d0*/  VIADD R14, R14, -UR12 ;  /* 0x8000000c0e0e7c36 */ /* 0x000fe20008000000 */
[----:B------:R-:W-:Y:S01]  /*03e0*/  LEA R16, R27, UR8, 0x2 ;  /* 0x000000081b107c11 */ /* 0x000fe2000f8e10ff */
[----:B----4-:R-:W-:Y:S01]  /*03f0*/  UIMAD UR6, UR5, UR7, URZ ;  /* 0x00000007050672a4 */ /* 0x010fe2000f8e02ff */
[----:B------:R-:W-:Y:S02]  /*0400*/  VIADD R18, R8, UR4 ;  /* 0x0000000408127c36 */ /* 0x000fe40008000000 */
[----:B------:R-:W-:-:S03]  /*0410*/  IMAD R19, R19, UR9, RZ ;  /* 0x0000000913137c24 */ /* 0x000fc6000f8e02ff */
[----:B------:R-:W-:Y:S01]  /*0420*/  IMAD.U32 R21, RZ, RZ, UR6 ;  /* 0x00000006ff157e24 */ /* 0x000fe2000f8e00ff */
[----:B------:R-:W-:-:S06]  /*0430*/  UMOV UR6, 0xffffffff ;  /* 0xffffffff00067882 */ /* 0x000fcc0000000000 */
.L_x_1:
[----:B------:R-:W-:-:S04]  /*0440*/  DEPBAR.LE SB0, 0x0 ;  /* 0x000080000000791a */ /* 0x000fc80000000000 */
[----:B------:R-:W-:Y:S01]  /*0450*/  UIADD3 UR7, UPT, UPT, UR6, 0x1, URZ ;  /* 0x0000000106077890 */ /* 0x000fe2000fffe0ff */
[----:B-12---:R-:W-:Y:S01]  /*0460*/  IMAD.WIDE R8, R21, 0x4, R4 ;  /* 0x0000000415087825 */ /* 0x006fe200078e0204 */
[----:B------:R-:W-:Y:S01]  /*0470*/  UISETP.GT.U32.AND UP0, UPT, UR6, 0x7ffffffe, UPT ;  /* 0x7ffffffe0600788c */ /* 0x000fe2000bf04070 */
[----:B------:R-:W-:Y:S01]  /*0480*/  BAR.SYNC.DEFER_BLOCKING 0x0 ;  /* 0x0000000000007b1d */ /* 0x000fe20000010000 */
[----:B------:R-:W-:Y:S01]  /*0490*/  ISETP.GE.AND P6, PT, R27, 0x8, PT ;  /* 0x000000081b00780c */ /* 0x000fe20003fc6270 */
[----:B------:R-:W-:Y:S01]  /*04a0*/  IMAD.SHL.U32 R13, R0, 0x4, RZ ;  /* 0x00000004000d7824 */ /* 0x000fe200078e00ff */
[----:B------:R-:W-:Y:S01]  /*04b0*/  USEL UR6, UR7, URZ, UP0 ;  /* 0x000000ff07067287 */ /* 0x000fe20008000000 */
[----:B---3--:R-:W-:-:S03]  /*04c0*/  IMAD.WIDE R10, R19, 0x4, R6 ;  /* 0x00000004130a7825 */ /* 0x008fc600078e0206 */
[----:B------:R-:W-:Y:S01]  /*04d0*/  ULEA UR4, UR6, UR4, 0xc ;  /* 0x0000000406047291 */ /* 0x000fe2000f8e60ff */
[-C--:B------:R-:W-:Y:S01]  /*04e0*/  IADD3 R8, P5, PT, R8, R13.reuse, RZ ;  /* 0x0000000d08087210 */ /* 0x080fe20007fbe0ff */
[----:B------:R-:W1:Y:S01]  /*04f0*/  S2UR UR7, SR_CgaCtaId ;  /* 0x00000000000779c3 */ /* 0x000e620000008800 */
[----:B------:R-:W-:Y:S02]  /*0500*/  IMAD R21, R3, UR12, R21 ;  /* 0x0000000c03157c24 */ /* 0x000fe4000f8e0215 */
[----:B------:R-:W-:Y:S01]  /*0510*/  IMAD R19, R2, UR12, R19 ;  /* 0x0000000c02137c24 */ /* 0x000fe2000f8e0213 */
[----:B------:R-:W-:Y:S01]  /*0520*/  LEA R22, R0, UR4, 0x2 ;  /* 0x0000000400167c11 */ /* 0x000fe2000f8e10ff */
[----:B------:R-:W-:Y:S01]  /*0530*/  IMAD.X R9, RZ, RZ, R9, P5 ;  /* 0x000000ffff097224 */ /* 0x000fe200028e0609 */
[----:B------:R-:W-:Y:S01]  /*0540*/  IADD3 R10, P5, PT, R10, R13, RZ ;  /* 0x0000000d0a0a7210 */ /* 0x000fe20007fbe0ff */
[----:B------:R-:W-:-:S04]  /*0550*/  UMOV UR4, 0x400 ;  /* 0x0000040000047882 */ /* 0x000fc80000000000 */
[----:B------:R-:W-:Y:S01]  /*0560*/  IMAD.X R11, RZ, RZ, R11, P5 ;  /* 0x000000ffff0b7224 */ /* 0x000fe200028e060b */
[----:B------:R-:W-:Y:S01]  /*0570*/  LOP3.LUT P5, RZ, R27, 0x1f, RZ, 0xc0, !PT ;  /* 0x0000001f1bff7812 */ /* 0x000fe200078ac0ff */
[----:B------:R-:W2:Y:S04]  /*0580*/  LDS R12, [R22] ;  /* 0x00000000160c7984 */ /* 0x000ea80000000800 */
[----:B------:R-:W3:Y:S04]  /*0590*/  LDS R13, [R22+0x400] ;  /* 0x00040000160d7984 */ /* 0x000ee80000000800 */
[----:B------:R-:W4:Y:S01]  /*05a0*/  LDS R24, [R22+0x800] ;  /* 0x0008000016187984 */ /* 0x000f220000000800 */
[----:B-1----:R-:W-:-:S03]  /*05b0*/  ULEA UR4, UR7, UR4, 0x18 ;  /* 0x0000000407047291 */ /* 0x002fc6000f8ec0ff */
[----:B------:R-:W1:Y:S01]  /*05c0*/  LDS R25, [R22+0xc00] ;  /* 0x000c000016197984 */ /* 0x000e620000000800 */
[----:B--2---:R-:W-:Y:S02]  /*05d0*/  FSEL R12, R12, -INF , !P3 ;  /* 0xff8000000c0c7808 */ /* 0x004fe40005800000 */
[----:B---3--:R-:W-:Y:S02]  /*05e0*/  FSEL R13, R13, -INF , !P2 ;  /* 0xff8000000d0d7808 */ /* 0x008fe40005000000 */
[----:B----4-:R-:W-:Y:S02]  /*05f0*/  FSEL R24, R24, -INF , !P1 ;  /* 0xff80000018187808 */ /* 0x010fe40004800000 */
[----:B-1----:R-:W-:Y:S02]  /*0600*/  FSEL R25, R25, -INF , !P0 ;  /* 0xff80000019197808 */ /* 0x002fe40004000000 */
[----:B------:R-:W-:-:S04]  /*0610*/  FMNMX3 R26, R12, R13, R24, !PT ;  /* 0x0000000d0c1a7276 */ /* 0x000fc80007800018 */
[----:B------:R-:W-:-:S05]  /*0620*/  FMNMX R26, R25, R26, !PT ;  /* 0x0000001a191a7209 */ /* 0x000fca0007800000 */
[----:B------:R-:W1:Y:S02]  /*0630*/  SHFL.BFLY PT, R23, R26, 0x10, 0x1f ;  /* 0x0e001f001a177f89 */ /* 0x000e6400000e0000 */
[----:B-1----:R-:W-:-:S05]  /*0640*/  FMNMX R23, R26, R23, !PT ;  /* 0x000000171a177209 */ /* 0x002fca0007800000 */
        /* <DEDUP_REMOVED lines=8> */
[----:B------:R-:W-:Y:S01]  /*06d0*/  @!P5 STS [R18+0x1000], R22 ;  /* 0x001000161200d388 */ /* 0x000fe20000000800 */
[----:B------:R-:W-:Y:S06]  /*06e0*/  BAR.SYNC.DEFER_BLOCKING 0x0 ;  /* 0x0000000000007b1d */ /* 0x000fec0000010000 */
[----:B------:R-:W1:Y:S04]  /*06f0*/  @!P6 LDS R20, [R16] ;  /* 0x000000001014e984 */ /* 0x000e680000000800 */
[----:B-1----:R-:W1:Y:S02]  /*0700*/  SHFL.BFLY PT, R23, R20, 0x4, 0x1f ;  /* 0x0c801f0014177f89 */ /* 0x002e6400000e0000 */
[----:B-1----:R-:W-:-:S05]  /*0710*/  FMNMX R23, R20, R23, !PT ;  /* 0x0000001714177209 */ /* 0x002fca0007800000 */
[----:B------:R-:W1:Y:S02]  /*0720*/  SHFL.BFLY PT, R26, R23, 0x2, 0x1f ;  /* 0x0c401f00171a7f89 */ /* 0x000e6400000e0000 */
[----:B-1----:R-:W-:-:S05]  /*0730*/  FMNMX R28, R23, R26, !PT ;  /* 0x0000001a171c7209 */ /* 0x002fca0007800000 */
[----:B------:R-:W1:Y:S02]  /*0740*/  SHFL.BFLY PT, R29, R28, 0x1, 0x1f ;  /* 0x0c201f001c1d7f89 */ /* 0x000e6400000e0000 */
[----:B-1----:R-:W-:-:S05]  /*0750*/  FMNMX R29, R28, R29, !PT ;  /* 0x0000001d1c1d7209 */ /* 0x002fca0007800000 */
[----:B------:R-:W-:Y:S01]  /*0760*/  @P4 STS [R16], R29 ;  /* 0x0000001d10004388 */ /* 0x000fe20000000800 */
[----:B------:R-:W-:Y:S06]  /*0770*/  BAR.SYNC.DEFER_BLOCKING 0x0 ;  /* 0x0000000000007b1d */ /* 0x000fec0000010000 */
[----:B------:R-:W1:Y:S02]  /*0780*/  LDS R26, [UR4+0x1000] ;  /* 0x00100004ff1a7984 */ /* 0x000e640008000800 */
[--C-:B-1----:R-:W-:Y:S01]  /*0790*/  FADD R12, R12, -R26.reuse ;  /* 0x8000001a0c0c7221 */ /* 0x102fe20000000000 */
[--C-:B------:R-:W-:Y:S01]  /*07a0*/  FADD R13, R13, -R26.reuse ;  /* 0x8000001a0d0d7221 */ /* 0x100fe20000000000 */
[--C-:B------:R-:W-:Y:S01]  /*07b0*/  FADD R24, R24, -R26.reuse ;  /* 0x8000001a18187221 */ /* 0x100fe20000000000 */
[----:B------:R-:W-:Y:S01]  /*07c0*/  FADD R25, R25, -R26 ;  /* 0x8000001a19197221 */ /* 0x000fe20000000000 */
[----:B------:R-:W-:Y:S01]  /*07d0*/  FMUL R12, R12, 1.4426950216293334961 ;  /* 0x3fb8aa3b0c0c7820 */ /* 0x000fe20000400000 */
[----:B------:R-:W-:Y:S01]  /*07e0*/  FMUL R13, R13, 1.4426950216293334961 ;  /* 0x3fb8aa3b0d0d7820 */ /* 0x000fe20000400000 */
[----:B------:R-:W-:Y:S01]  /*07f0*/  FMUL R28, R24, 1.4426950216293334961 ;  /* 0x3fb8aa3b181c7820 */ /* 0x000fe20000400000 */
[----:B------:R-:W-:Y:S01]  /*0800*/  FMUL R25, R25, 1.4426950216293334961 ;  /* 0x3fb8aa3b19197820 */ /* 0x000fe20000400000 */
[----:B------:R-:W-:Y:S01]  /*0810*/  BAR.SYNC.DEFER_BLOCKING 0x0 ;  /* 0x0000000000007b1d */ /* 0x000fe20000010000 */
[----:B------:R-:W-:-:S13]  /*0820*/  FSETP.GEU.AND P5, PT, R12, -126, PT ;  /* 0xc2fc00000c00780b */ /* 0x000fda0003fae000 */
[----:B------:R-:W-:-:S04]  /*0830*/  @!P5 FMUL R12, R12, 0.5 ;  /* 0x3f0000000c0cd820 */ /* 0x000fc80000400000 */
[----:B------:R-:W1:Y:S02]  /*0840*/  MUFU.EX2 R22, R12 ;  /* 0x0000000c00167308 */ /* 0x000e640000000800 */
[----:B-1----:R-:W-:Y:S01]  /*0850*/  @!P5 FMUL R22, R22, R22 ;  /* 0x000000161616d220 */ /* 0x002fe20000400000 */
[----:B------:R-:W-:-:S13]  /*0860*/  FSETP.GEU.AND P5, PT, R13, -126, PT ;  /* 0xc2fc00000d00780b */ /* 0x000fda0003fae000 */
[----:B------:R-:W-:-:S04]  /*0870*/  @!P5 FMUL R13, R13, 0.5 ;  /* 0x3f0000000d0dd820 */ /* 0x000fc80000400000 */
[----:B------:R-:W1:Y:S02]  /*0880*/  MUFU.EX2 R23, R13 ;  /* 0x0000000d00177308 */ /* 0x000e640000000800 */
[----:B-1----:R-:W-:Y:S01]  /*0890*/  @!P5 FMUL R23, R23, R23 ;  /* 0x000000171717d220 */ /* 0x002fe20000400000 */
[----:B------:R-:W-:-:S03]  /*08a0*/  FSETP.GEU.AND P5, PT, R28, -126, PT ;  /* 0xc2fc00001c00780b */ /* 0x000fc60003fae000 */
[----:B------:R-:W-:-:S10]  /*08b0*/  FADD R13, R22, R23 ;  /* 0x00000017160d7221 */ /* 0x000fd40000000000 */
        /* <DEDUP_REMOVED lines=8> */
[----:B------:R-:W-:-:S03]  /*0940*/  LOP3.LUT P5, RZ, R27, 0x1f, RZ, 0xc0, !PT ;  /* 0x0000001f1bff7812 */ /* 0x000fc600078ac0ff */
[----:B------:R-:W-:-:S05]  /*0950*/  FADD R13, R26, R13 ;  /* 0x0000000d1a0d7221 */ /* 0x000fca0000000000 */
[----:B------:R-:W1:Y:S02]  /*0960*/  SHFL.BFLY PT, R12, R13, 0x10, 0x1f ;  /* 0x0e001f000d0c7f89 */ /* 0x000e6400000e0000 */
[----:B-1----:R-:W-:-:S05]  /*0970*/  FADD R12, R13, R12 ;  /* 0x0000000c0d0c7221 */ /* 0x002fca0000000000 */
        /* <DEDUP_REMOVED lines=8> */
[----:B------:R-:W-:Y:S01]  /*0a00*/  @!P5 STS [R18+0x1000], R29 ;  /* 0x0010001d1200d388 */ /* 0x000fe20000000800 */
[----:B------:R-:W-:Y:S06]  /*0a10*/  BAR.SYNC.DEFER_BLOCKING 0x0 ;  /* 0x0000000000007b1d */ /* 0x000fec0000010000 */
[----:B------:R-:W1:Y:S04]  /*0a20*/  @!P6 LDS R17, [R16] ;  /* 0x000000001011e984 */ /* 0x000e680000000800 */
[----:B-1----:R-:W1:Y:S02]  /*0a30*/  SHFL.BFLY PT, R12, R17, 0x4, 0x1f ;  /* 0x0c801f00110c7f89 */ /* 0x002e6400000e0000 */
[----:B-1----:R-:W-:-:S05]  /*0a40*/  FADD R12, R17, R12 ;  /* 0x0000000c110c7221 */ /* 0x002fca0000000000 */
[----:B------:R-:W1:Y:S02]  /*0a50*/  SHFL.BFLY PT, R13, R12, 0x2, 0x1f ;  /* 0x0c401f000c0d7f89 */ /* 0x000e6400000e0000 */
[----:B-1----:R-:W-:-:S05]  /*0a60*/  FADD R13, R12, R13 ;  /* 0x0000000d0c0d7221 */ /* 0x002fca0000000000 */
[----:B------:R-:W1:Y:S02]  /*0a70*/  SHFL.BFLY PT, R28, R13, 0x1, 0x1f ;  /* 0x0c201f000d1c7f89 */ /* 0x000e6400000e0000 */
[----:B-1----:R-:W-:-:S05]  /*0a80*/  FADD R25, R13, R28 ;  /* 0x0000001c0d197221 */ /* 0x002fca0000000000 */
[----:B------:R-:W-:Y:S01]  /*0a90*/  @P4 STS [R16], R25 ;  /* 0x0000001910004388 */ /* 0x000fe20000000800 */
[----:B------:R-:W-:Y:S06]  /*0aa0*/  BAR.SYNC.DEFER_BLOCKING 0x0 ;  /* 0x0000000000007b1d */ /* 0x000fec0000010000 */
[----:B------:R-:W1:Y:S02]  /*0ab0*/  LDS R29, [UR4+0x1000] ;  /* 0x00100004ff1d7984 */ /* 0x000e640008000800 */
[C---:B-1----:R-:W-:Y:S02]  /*0ac0*/  FSETP.GT.AND P5, PT, |R29|.reuse, 8.50705917302346158658e+37, PT ;  /* 0x7e8000001d00780b */ /* 0x042fe40003fa4200 */
[----:B------:R-:W-:-:S11]  /*0ad0*/  FSETP.GEU.AND P6, PT, |R29|, 1.175494350822287508e-38, PT ;  /* 0x008000001d00780b */ /* 0x000fd60003fce200 */
[----:B------:R-:W-:Y:S01]  /*0ae0*/  @P5 FMUL R29, R29, 0.25 ;  /* 0x3e8000001d1d5820 */ /* 0x000fe20000400000 */
[----:B------:R-:W-:Y:S01]  /*0af0*/  @P5 FMUL R22, R22, 0.25 ;  /* 0x3e80000016165820 */ /* 0x000fe20000400000 */
[----:B------:R-:W-:Y:S01]  /*0b00*/  @P5 FMUL R23, R23, 0.25 ;  /* 0x3e80000017175820 */ /* 0x000fe20000400000 */
[----:B------:R-:W-:Y:S01]  /*0b10*/  @P5 FMUL R24, R24, 0.25 ;  /* 0x3e80000018185820 */ /* 0x000fe20000400000 */
[----:B------:R-:W-:Y:S01]  /*0b20*/  @!P6 FMUL R29, R29, 16777216 ;  /* 0x4b8000001d1de820 */ /* 0x000fe20000400000 */
[----:B------:R-:W-:Y:S01]  /*0b30*/  @P5 FMUL R26, R26, 0.25 ;  /* 0x3e8000001a1a5820 */ /* 0x000fe20000400000 */
[----:B------:R-:W-:Y:S01]  /*0b40*/  ISETP.LE.AND P5, PT, R14, UR5, PT ;  /* 0x000000050e007c0c */ /* 0x000fe2000bfa3270 */
[----:B------:R-:W-:Y:S01]  /*0b50*/  @!P6 FMUL R24, R24, 16777216 ;  /* 0x4b8000001818e820 */ /* 0x000fe20000400000 */
[----:B------:R-:W-:Y:S01]  /*0b60*/  @!P6 FMUL R22, R22, 16777216 ;  /* 0x4b8000001616e820 */ /* 0x000fe20000400000 */
[----:B------:R-:W-:Y:S01]  /*0b70*/  @!P6 FMUL R23, R23, 16777216 ;  /* 0x4b8000001717e820 */ /* 0x000fe20000400000 */
[----:B------:R-:W1:Y:S01]  /*0b80*/  MUFU.RCP R29, R29 ;  /* 0x0000001d001d7308 */ /* 0x000e620000001000 */
[----:B------:R-:W-:Y:S01]  /*0b90*/  SEL R25, RZ, 0x4, P5 ;  /* 0x00000004ff197807 */ /* 0x000fe20002800000 */
[----:B------:R-:W-:Y:S01]  /*0ba0*/  @!P6 FMUL R26, R26, 16777216 ;  /* 0x4b8000001a1ae820 */ /* 0x000fe20000400000 */
[----:B------:R-:W-:Y:S01]  /*0bb0*/  IADD3 R12, P5, PT, R10, 0x1000, RZ ;  /* 0x000010000a0c7810 */ /* 0x000fe20007fbe0ff */
[----:B------:R-:W-:-:S04]  /*0bc0*/  UIADD3 UR5, UPT, UPT, UR12, UR5, URZ ;  /* 0x000000050c057290 */ /* 0x000fc8000fffe0ff */
[----:B------:R-:W-:Y:S01]  /*0bd0*/  IMAD.X R13, RZ, RZ, R11, P5 ;  /* 0x000000ffff0d7224 */ /* 0x000fe200028e060b */
[----:B-----5:R-:W-:Y:S01]  /*0be0*/  UISETP.GE.AND UP0, UPT, UR5, UR13, UPT ;  /* 0x0000000d0500728c */ /* 0x020fe2000bf06270 */
[----:B-1----:R-:W-:Y:S01]  /*0bf0*/  FMUL R28, R29, R24 ;  /* 0x000000181d1c7220 */ /* 0x002fe20000400000 */
[----:B------:R-:W-:Y:S01]  /*0c00*/  SEL R24, R25, RZ, !P3 ;  /* 0x000000ff19187207 */ /* 0x000fe20005800000 */
[C---:B------:R-:W-:Y:S01]  /*0c10*/  FMUL R22, R29.reuse, R22 ;  /* 0x000000161d167220 */ /* 0x040fe20000400000 */
[C---:B------:R-:W-:Y:S01]  /*0c20*/  FMUL R23, R29.reuse, R23 ;  /* 0x000000171d177220 */ /* 0x040fe20000400000 */
[----:B------:R-:W-:Y:S01]  /*0c30*/  FMUL R26, R29, R26 ;  /* 0x0000001a1d1a7220 */ /* 0x000fe20000400000 */
[----:B------:R-:W-:Y:S01]  /*0c40*/  ISETP.NE.U32.AND P5, PT, R24, RZ, PT ;  /* 0x000000ff1800720c */ /* 0x000fe20003fa5070 */
[----:B------:R2:W-:Y:S01]  /*0c50*/  @!P1 STG.E desc[UR10][R8.64+0x800], R28 ;  /* 0x0008001c08009986 */ /* 0x0005e2000c10190a */
[----:B------:R-:W-:-:S03]  /*0c60*/  SEL R24, R25, RZ, !P2 ;  /* 0x000000ff19187207 */ /* 0x000fc60005000000 */
[----:B------:R2:W-:Y:S04]  /*0c70*/  @!P3 STG.E desc[UR10][R8.64], R22 ;  /* 0x000000160800b986 */ /* 0x0005e8000c10190a */
[----:B------:R2:W-:Y:S04]  /*0c80*/  @!P2 STG.E desc[UR10][R8.64+0x400], R23 ;  /* 0x000400170800a986 */ /* 0x0005e8000c10190a */
[----:B------:R2:W-:Y:S04]  /*0c90*/  @!P0 STG.E desc[UR10][R8.64+0xc00], R26 ;  /* 0x000c001a08008986 */ /* 0x0005e8000c10190a */
[----:B------:R-:W-:Y:S01]  /*0ca0*/  @!PT LDS RZ, [RZ] ;  /* 0x00000000fffff984 */ /* 0x000fe20000000800 */
[----:B------:R-:W-:Y:S01]  /*0cb0*/  @!PT LDS RZ, [RZ] ;  /* 0x00000000fffff984 */ /* 0x000fe20000000800 */
[----:B------:R-:W-:Y:S01]  /*0cc0*/  @!PT LDS RZ, [RZ] ;  /* 0x00000000fffff984 */ /* 0x000fe20000000800 */
[----:B------:R2:W-:Y:S01]  /*0cd0*/  LDGSTS.E [R15], desc[UR10][R10.64], P5 ;  /* 0x000000000a0f7fae */ /* 0x0005e2000a9a100a */
[----:B------:R-:W-:-:S02]  /*0ce0*/  ISETP.NE.U32.AND P5, PT, R24, RZ, PT ;  /* 0x000000ff1800720c */ /* 0x000fc40003fa5070 */
[C---:B------:R-:W-:Y:S02]  /*0cf0*/  SEL R24, R25.reuse, RZ, !P1 ;  /* 0x000000ff19187207 */ /* 0x040fe40004800000 */
[----:B------:R-:W-:-:S09]  /*0d00*/  SEL R25, R25, RZ, !P0 ;  /* 0x000000ff19197207 */ /* 0x000fd20004000000 */
[----:B------:R2:W-:Y:S01]  /*0d10*/  LDGSTS.E [R15+0x400], desc[UR10][R10.64+0x400], P5 ;  /* 0x004004000a0f7fae */ /* 0x0005e2000a9a100a */
[----:B------:R-:W-:-:S13]  /*0d20*/  ISETP.NE.U32.AND P5, PT, R24, RZ, PT ;  /* 0x000000ff1800720c */ /* 0x000fda0003fa5070 */
[----:B------:R2:W-:Y:S01]  /*0d30*/  LDGSTS.E [R15+0x800], desc[UR10][R12.64+-0x800], P5 ;  /* 0x008008000c0f7fae */ /* 0x0005e2000a9a100a */
[----:B------:R-:W-:-:S13]  /*0d40*/  ISETP.NE.U32.AND P5, PT, R25, RZ, PT ;  /* 0x000000ff1900720c */ /* 0x000fda0003fa5070 */
[----:B------:R2:W-:Y:S04]  /*0d50*/  LDGSTS.E [R15+0xc00], desc[UR10][R12.64+-0x400], P5 ;  /* 0x00c00c000c0f7fae */ /* 0x0005e8000a9a100a */
[----:B------:R-:W0:Y:S01]  /*0d60*/  LDGDEPBAR ;  /* 0x00000000000079af */ /* 0x000e220000000000 */
[----:B------:R-:W-:Y:S05]  /*0d70*/  BRA.U !UP0, `(.L_x_1) ;  /* 0xfffffff508b07547 */ /* 0x000fea000b83ffff */
.L_x_0:
[----:B------:R-:W-:-:S04]  /*0d80*/  DEPBAR.LE SB0, 0x0 ;  /* 0x000080000000791a */ /* 0x000fc80000000000 */
[----:B------:R-:W-:Y:S06]  /*0d90*/  BAR.SYNC.DEFER_BLOCKING 0x0 ;  /* 0x0000000000007b1d */ /* 0x000fec0000010000 */
[----:B------:R-:W-:Y:S05]  /*0da0*/  EXIT ;  /* 0x000000000000794d */ /* 0x000fea0003800000 */
.L_x_2:
[----:B------:R-:W-:-:S00]  /*0db0*/  BRA `(.L_x_2) ;  /* 0xfffffffc00fc7947 */ /* 0x000fc0000383ffff */
[----:B------:R-:W-:-:S00]  /*0dc0*/  NOP ;  /* 0x0000000000007918 */ /* 0x000fc00000000000 */
        /* <DEDUP_REMOVED lines=11> */
.L_x_3:


//--------------------- .nv.shared.softmax_kernel --------------------------
	.section	.nv.shared.softmax_kernel,"aw",@nobits
	.sectionflags	@""
	.align	16
	.zero		1024


//--------------------- .nv.shared.reserved.0     --------------------------
	.section	.nv.shared.reserved.0,"aw",@nobits
	.weak		__nv_reservedSMEM_offset_0_alias
	.size		__nv_reservedSMEM_offset_0_alias, 0, 64
	.other		__nv_reservedSMEM_offset_0_alias,@"STO_CUDA_RESERVED_SHARED STV_DEFAULT"
__nv_reservedSMEM_offset_0_alias:
	.zero		0
	.zero		64


//--------------------- .nv.constant0.softmax_kernel --------------------------
	.section	.nv.constant0.softmax_kernel,"a",@progbits
	.sectionflags	@""
	.align	4
.nv.constant0.softmax_kernel:
	.zero		928


//--------------------- SYMBOLS --------------------------

	.type		.nv.reservedSmem.offset0,@object
	.size		.nv.reservedSmem.offset0,0x4
	.type		.nv.reservedSmem.cap,@object
	.size		.nv.reservedSmem.cap,0x4
